//
// Generated by NVIDIA NVVM Compiler
//
// Compiler Build ID: CL-36424714
// Cuda compilation tools, release 13.0, V13.0.88
// Based on NVVM 20.0.0
//

.version 9.0
.target sm_100
.address_size 64

	// .globl	_Z11check_indexv
.extern .func  (.param .b32 func_retval0) vprintf
(
	.param .b64 vprintf_param_0,
	.param .b64 vprintf_param_1
)
;
.global .align 1 .b8 $str[85] = {116, 104, 114, 101, 97, 100, 73, 100, 120, 58, 32, 40, 37, 100, 44, 37, 100, 44, 37, 100, 41, 32, 98, 108, 111, 99, 107, 73, 100, 120, 58, 32, 40, 37, 100, 44, 37, 100, 44, 37, 100, 41, 32, 98, 108, 111, 99, 107, 68, 105, 109, 58, 32, 40, 37, 100, 44, 37, 100, 44, 37, 100, 41, 32, 103, 114, 105, 100, 68, 105, 109, 58, 32, 40, 37, 100, 44, 37, 100, 44, 37, 100, 41, 10};

.visible .entry _Z11check_indexv()
{
	.local .align 16 .b8 	__local_depot0[48];
	.reg .b64 	%SP;
	.reg .b64 	%SPL;
	.reg .b32 	%r<14>;
	.reg .b64 	%rd<5>;

	mov.u64 	%SPL, __local_depot0;
	cvta.local.u64 	%SP, %SPL;
	add.u64 	%rd1, %SP, 0;
	add.u64 	%rd2, %SPL, 0;
	mov.u32 	%r1, %tid.x;
	mov.u32 	%r2, %tid.y;
	mov.u32 	%r3, %tid.z;
	mov.u32 	%r4, %ctaid.x;
	mov.u32 	%r5, %ctaid.y;
	mov.u32 	%r6, %ctaid.z;
	mov.u32 	%r7, %ntid.x;
	mov.u32 	%r8, %ntid.y;
	mov.u32 	%r9, %ntid.z;
	mov.u32 	%r10, %nctaid.x;
	mov.u32 	%r11, %nctaid.y;
	st.local.v4.u32 	[%rd2], {%r1, %r2, %r3, %r4};
	st.local.v4.u32 	[%rd2+16], {%r5, %r6, %r7, %r8};
	st.local.v4.u32 	[%rd2+32], {%r9, %r10, %r11, %r9};
	mov.u64 	%rd3, $str;
	cvta.global.u64 	%rd4, %rd3;
	{ // callseq 0, 0
	.param .b64 param0;
	st.param.b64 	[param0], %rd4;
	.param .b64 param1;
	st.param.b64 	[param1], %rd1;
	.param .b32 retval0;
	call.uni (retval0), 
	vprintf, 
	(
	param0, 
	param1
	);
	ld.param.b32 	%r12, [retval0];
	} // callseq 0
	ret;

}


// ===== COMPILED SASS (sm_100) =====

	.target	sm_100

	.elftype	@"ET_EXEC"


//--------------------- .note.nv.tkinfo           --------------------------
	.section	.note.nv.tkinfo,"",@"SHT_NOTE"
	.sectionflags	@"SHF_NOTE_NV_TKINFO"
	.tkinfo
        /*0018*/ 	.word	0x00000002
        /*0030*/ 	.string	""
        /*0030*/ 	.string	"ptxas"
        /*0030*/ 	.string	"Cuda compilation tools, release 13.0, V13.0.88"
        /*0030*/ 	.string	"Build cuda_13.0.r13.0/compiler.36424714_0"
        /*0030*/ 	.string	"-arch sm_100 -m 64 "



//--------------------- .note.nv.cuinfo           --------------------------
	.section	.note.nv.cuinfo,"",@"SHT_NOTE"
	.sectionflags	@"SHF_NOTE_NV_CUINFO"
        /*0018*/ 	.short	0x0002
        /*001a*/ 	.short	0x0064
        /*001c*/ 	.short	0x0082
	.zero		2


//--------------------- .nv.info                  --------------------------
	.section	.nv.info,"",@"SHT_CUDA_INFO"
	.align	4


	//----- nvinfo : EIATTR_REGCOUNT
	.align		4
        /*0000*/ 	.byte	0x04, 0x2f
        /*0002*/ 	.short	(.L_2 - .L_1)
	.align		4
.L_1:
        /*0004*/ 	.word	index@(_Z11check_indexv)
        /*0008*/ 	.word	0x00000018


	//----- nvinfo : EIATTR_FRAME_SIZE
	.align		4
.L_2:
        /*000c*/ 	.byte	0x04, 0x11
        /*000e*/ 	.short	(.L_4 - .L_3)
	.align		4
.L_3:
        /*0010*/ 	.word	index@(_Z11check_indexv)
        /*0014*/ 	.word	0x00000030


	//----- nvinfo : EIATTR_MIN_STACK_SIZE
	.align		4
.L_4:
        /*0018*/ 	.byte	0x04, 0x12
        /*001a*/ 	.short	(.L_6 - .L_5)
	.align		4
.L_5:
        /*001c*/ 	.word	index@(_Z11check_indexv)
        /*0020*/ 	.word	0x00000030
.L_6:


//--------------------- .nv.compat                --------------------------
	.section	.nv.compat,"",@"SHT_CUDA_COMPAT_INFO"
	.align	4
        /*0000*/ 	.byte	0x02, 0x09, 0x00, 0x00, 0x02, 0x02, 0x01, 0x00, 0x02, 0x05, 0x05, 0x00, 0x03, 0x07, 0x01, 0x01
        /*0010*/ 	.byte	0x02, 0x03, 0x00, 0x00, 0x02, 0x06, 0x01, 0x00, 0x04, 0x0b, 0x08, 0x00, 0x09, 0x00, 0x00, 0x00
        /*0020*/ 	.byte	0x00, 0x00, 0x00, 0x00


//--------------------- .nv.info._Z11check_indexv --------------------------
	.section	.nv.info._Z11check_indexv,"",@"SHT_CUDA_INFO"
	.sectionflags	@""
	.align	4


	//----- nvinfo : EIATTR_CUDA_API_VERSION
	.align		4
        /*0000*/ 	.byte	0x04, 0x37
        /*0002*/ 	.short	(.L_8 - .L_7)
.L_7:
        /*0004*/ 	.word	0x00000082


	//----- nvinfo : EIATTR_SPARSE_MMA_MASK
	.align		4
.L_8:
        /*0008*/ 	.byte	0x03, 0x50
        /*000a*/ 	.short	0x0000


	//----- nvinfo : EIATTR_MAXREG_COUNT
	.align		4
        /*000c*/ 	.byte	0x03, 0x1b
        /*000e*/ 	.short	0x00ff


	//----- nvinfo : EIATTR_EXTERNS
	.align		4
        /*0010*/ 	.byte	0x04, 0x0f
        /*0012*/ 	.short	(.L_10 - .L_9)


	//   ....[0]....
	.align		4
.L_9:
        /*0014*/ 	.word	index@(vprintf)


	//----- nvinfo : EIATTR_MERCURY_ISA_VERSION
	.align		4
.L_10:
        /*0018*/ 	.byte	0x03, 0x5f
        /*001a*/ 	.short	0x0101


	//----- nvinfo : EIATTR_VRC_CTA_INIT_COUNT
	.align		4
        /*001c*/ 	.byte	0x02, 0x4a
	.zero		1
	.zero		1


	//----- nvinfo : EIATTR_SYSCALL_OFFSETS
	.align		4
        /*0020*/ 	.byte	0x04, 0x46
        /*0022*/ 	.short	(.L_12 - .L_11)


	//   ....[0]....
.L_11:
        /*0024*/ 	.word	0x000001b0


	//----- nvinfo : EIATTR_EXIT_INSTR_OFFSETS
	.align		4
.L_12:
        /*0028*/ 	.byte	0x04, 0x1c
        /*002a*/ 	.short	(.L_14 - .L_13)


	//   ....[0]....
.L_13:
        /*002c*/ 	.word	0x000001c0


	//----- nvinfo : EIATTR_SW_WAR
	.align		4
.L_14:
        /*0030*/ 	.byte	0x04, 0x36
        /*0032*/ 	.short	(.L_16 - .L_15)
.L_15:
        /*0034*/ 	.word	0x00000008
.L_16:


//--------------------- .nv.callgraph             --------------------------
	.section	.nv.callgraph,"",@"SHT_CUDA_CALLGRAPH"
	.align	4
	.sectionentsize	8
	.align		4
        /*0000*/ 	.word	0x00000000
	.align		4
        /*0004*/ 	.word	0xffffffff
	.align		4
        /*0008*/ 	.word	index@(_Z11check_indexv)
	.align		4
        /*000c*/ 	.word	index@(vprintf)
	.align		4
        /*0010*/ 	.word	0x00000000
	.align		4
        /*0014*/ 	.word	0xfffffffe
	.align		4
        /*0018*/ 	.word	0x00000000
	.align		4
        /*001c*/ 	.word	0xfffffffd
	.align		4
        /*0020*/ 	.word	0x00000000
	.align		4
        /*0024*/ 	.word	0xfffffffc


//--------------------- .nv.constant4             --------------------------
	.section	.nv.constant4,"a",@progbits
	.align	8
	.align		8
.nv.constant4:
        /*0000*/ 	.dword	vprintf
	.align		8
        /*0008*/ 	.dword	$str


//--------------------- .text._Z11check_indexv    --------------------------
	.section	.text._Z11check_indexv,"ax",@progbits
	.align	128
        .global         _Z11check_indexv
        .type           _Z11check_indexv,@function
        .size           _Z11check_indexv,(.L_x_2 - _Z11check_indexv)
        .other          _Z11check_indexv,@"STO_CUDA_ENTRY STV_DEFAULT"
_Z11check_indexv:
.text._Z11check_indexv:
[----:B------:R-:W0:Y:S01]  /*0000*/  LDC R1, c[0x0][0x37c] ;  /* 0x0000df00ff017b82 */ /* 0x000e220000000800 */
[----:B------:R-:W1:Y:S01]  /*0010*/  S2R R8, SR_TID.X ;  /* 0x0000000000087919 */ /* 0x000e620000002100 */
[----:B------:R-:W2:Y:S06]  /*0020*/  LDCU UR5, c[0x0][0x2fc] ;  /* 0x00005f80ff0577ac */ /* 0x000eac0008000800 */
[----:B------:R-:W3:Y:S01]  /*0030*/  LDC R14, c[0x0][0x360] ;  /* 0x0000d800ff0e7b82 */ /* 0x000ee20000000800 */
[----:B0-----:R-:W-:Y:S01]  /*0040*/  VIADD R1, R1, 0xffffffd0 ;  /* 0xffffffd001017836 */ /* 0x001fe20000000000 */
[----:B------:R-:W1:Y:S01]  /*0050*/  S2R R9, SR_TID.Y ;  /* 0x0000000000097919 */ /* 0x000e620000002200 */
[----:B------:R-:W-:Y:S01]  /*0060*/  MOV R0, 0x0 ;  /* 0x0000000000007802 */ /* 0x000fe20000000f00 */
[----:B------:R-:W0:Y:S01]  /*0070*/  LDCU UR4, c[0x0][0x2f8] ;  /* 0x00005f00ff0477ac */ /* 0x000e220008000800 */
[----:B------:R-:W1:Y:S03]  /*0080*/  S2R R10, SR_TID.Z ;  /* 0x00000000000a7919 */ /* 0x000e660000002300 */
[----:B------:R-:W3:Y:S01]  /*0090*/  LDC R15, c[0x0][0x364] ;  /* 0x0000d900ff0f7b82 */ /* 0x000ee20000000800 */
[----:B------:R-:W4:Y:S01]  /*00a0*/  LDCU.64 UR6, c[0x4][0x8] ;  /* 0x01000100ff0677ac */ /* 0x000f220008000a00 */
[----:B------:R-:W1:Y:S01]  /*00b0*/  S2R R11, SR_CTAID.X ;  /* 0x00000000000b7919 */ /* 0x000e620000002500 */
[----:B------:R-:W3:Y:S05]  /*00c0*/  S2R R12, SR_CTAID.Y ;  /* 0x00000000000c7919 */ /* 0x000eea0000002600 */
[----:B------:R-:W5:Y:S01]  /*00d0*/  LDC R16, c[0x0][0x368] ;  /* 0x0000da00ff107b82 */ /* 0x000f620000000800 */
[----:B------:R-:W3:Y:S01]  /*00e0*/  S2R R13, SR_CTAID.Z ;  /* 0x00000000000d7919 */ /* 0x000ee20000002700 */
[----:B0-----:R-:W-:-:S06]  /*00f0*/  IADD3 R6, P0, PT, R1, UR4, RZ ;  /* 0x0000000401067c10 */ /* 0x001fcc000ff1e0ff */
[----:B------:R-:W0:Y:S01]  /*0100*/  LDC R17, c[0x0][0x370] ;  /* 0x0000dc00ff117b82 */ /* 0x000e220000000800 */
[----:B--2---:R-:W-:Y:S01]  /*0110*/  IADD3.X R7, PT, PT, RZ, UR5, RZ, P0, !PT ;  /* 0x00000005ff077c10 */ /* 0x004fe200087fe4ff */
[----:B----4-:R-:W-:Y:S01]  /*0120*/  IMAD.U32 R5, RZ, RZ, UR7 ;  /* 0x00000007ff057e24 */ /* 0x010fe2000f8e00ff */
[----:B------:R-:W-:-:S05]  /*0130*/  MOV R4, UR6 ;  /* 0x0000000600047c02 */ /* 0x000fca0008000f00 */
[----:B------:R-:W0:Y:S01]  /*0140*/  LDC R18, c[0x0][0x374] ;  /* 0x0000dd00ff127b82 */ /* 0x000e220000000800 */
[----:B-----5:R-:W-:-:S07]  /*0150*/  IMAD.MOV.U32 R19, RZ, RZ, R16 ;  /* 0x000000ffff137224 */ /* 0x020fce00078e0010 */
[----:B------:R2:W4:Y:S01]  /*0160*/  LDC.64 R2, c[0x4][R0] ;  /* 0x0100000000027b82 */ /* 0x0005220000000a00 */
[----:B-1----:R2:W-:Y:S04]  /*0170*/  STL.128 [R1], R8 ;  /* 0x0000000801007387 */ /* 0x0025e80000100c00 */
[----:B---3--:R2:W-:Y:S04]  /*0180*/  STL.128 [R1+0x10], R12 ;  /* 0x0000100c01007387 */ /* 0x0085e80000100c00 */
[----:B0-----:R2:W-:Y:S02]  /*0190*/  STL.128 [R1+0x20], R16 ;  /* 0x0000201001007387 */ /* 0x0015e40000100c00 */
[----:B------:R-:W-:-:S07]  /*01a0*/  LEPC R20, `(.L_x_0) ;  /* 0x000000001014794e */ /* 0x000fce0000000000 */
[----:B--2-4-:R-:W-:Y:S05]  /*01b0*/  CALL.ABS.NOINC R2 ;  /* 0x0000000002007343 */ /* 0x014fea0003c00000 */
.L_x_0:
[----:B------:R-:W-:Y:S05]  /*01c0*/  EXIT ;  /* 0x000000000000794d */ /* 0x000fea0003800000 */
.L_x_1:
[----:B------:R-:W-:-:S00]  /*01d0*/  BRA `(.L_x_1) ;  /* 0xfffffffc00fc7947 */ /* 0x000fc0000383ffff */
[----:B------:R-:W-:-:S00]  /*01e0*/  NOP ;  /* 0x0000000000007918 */ /* 0x000fc00000000000 */
        /* <DEDUP_REMOVED lines=9> */
.L_x_2:


//--------------------- .nv.global.init           --------------------------
	.section	.nv.global.init,"aw",@progbits
.nv.global.init:
	.type		$str,@object
	.size		$str,(.L_0 - $str)
$str:
        /*0000*/ 	.byte	0x74, 0x68, 0x72, 0x65, 0x61, 0x64, 0x49, 0x64, 0x78, 0x3a, 0x20, 0x28, 0x25, 0x64, 0x2c, 0x25
        /*0010*/ 	.byte	0x64, 0x2c, 0x25, 0x64, 0x29, 0x20, 0x62, 0x6c, 0x6f, 0x63, 0x6b, 0x49, 0x64, 0x78, 0x3a, 0x20
        /*0020*/ 	.byte	0x28, 0x25, 0x64, 0x2c, 0x25, 0x64, 0x2c, 0x25, 0x64, 0x29, 0x20, 0x62, 0x6c, 0x6f, 0x63, 0x6b
        /*0030*/ 	.byte	0x44, 0x69, 0x6d, 0x3a, 0x20, 0x28, 0x25, 0x64, 0x2c, 0x25, 0x64, 0x2c, 0x25, 0x64, 0x29, 0x20
        /*0040*/ 	.byte	0x67, 0x72, 0x69, 0x64, 0x44, 0x69, 0x6d, 0x3a, 0x20, 0x28, 0x25, 0x64, 0x2c, 0x25, 0x64, 0x2c
        /*0050*/ 	.byte	0x25, 0x64, 0x29, 0x0a, 0x00
.L_0:


//--------------------- .nv.shared.reserved.0     --------------------------
	.section	.nv.shared.reserved.0,"aw",@nobits
	.weak		__nv_reservedSMEM_offset_0_alias
	.size		__nv_reservedSMEM_offset_0_alias, 0, 64
	.other		__nv_reservedSMEM_offset_0_alias,@"STO_CUDA_RESERVED_SHARED STV_DEFAULT"
__nv_reservedSMEM_offset_0_alias:
	.zero		0
	.zero		64


//--------------------- .nv.constant0._Z11check_indexv --------------------------
	.section	.nv.constant0._Z11check_indexv,"a",@progbits
	.sectionflags	@""
	.align	4
.nv.constant0._Z11check_indexv:
	.zero		896


//--------------------- SYMBOLS --------------------------

	.type		.nv.reservedSmem.offset0,@object
	.size		.nv.reservedSmem.offset0,0x4
	.type		vprintf,@function
